	.headerflags	@"EF_CUDA_TEXMODE_UNIFIED EF_CUDA_64BIT_ADDRESS EF_CUDA_ACCELERATORS EF_CUDA_SM90 EF_CUDA_VIRTUAL_SM(EF_CUDA_SM90)"
	.elftype	@"ET_EXEC"


//--------------------- .nv.info                  --------------------------
	.section	.nv.info,"",@"SHT_CUDA_INFO"
	.align	4


	//----- nvinfo : EIATTR_REGCOUNT
	.align		4
        /*0000*/ 	.byte	0x04, 0x2f
        /*0002*/ 	.short	(.L_3 - .L_2)
	.align		4
.L_2:
        /*0004*/ 	.word	index@(triton_poi_fused__native_batch_norm_legit_no_training__prelu_kernel_cat_20)
        /*0008*/ 	.word	0x00000020


	//----- nvinfo : EIATTR_MIN_STACK_SIZE
	.align		4
.L_3:
        /*000c*/ 	.byte	0x04, 0x12
        /*000e*/ 	.short	(.L_5 - .L_4)
	.align		4
.L_4:
        /*0010*/ 	.word	index@(triton_poi_fused__native_batch_norm_legit_no_training__prelu_kernel_cat_20)
        /*0014*/ 	.word	0x00000000


	//----- nvinfo : EIATTR_FRAME_SIZE
	.align		4
.L_5:
        /*0018*/ 	.byte	0x04, 0x11
        /*001a*/ 	.short	(.L_7 - .L_6)
	.align		4
.L_6:
        /*001c*/ 	.word	index@(triton_poi_fused__native_batch_norm_legit_no_training__prelu_kernel_cat_20)
        /*0020*/ 	.word	0x00000000


	//----- nvinfo : EIATTR_MIN_STACK_SIZE
	.align		4
.L_7:
        /*0024*/ 	.byte	0x04, 0x12
        /*0026*/ 	.short	(.L_9 - .L_8)
	.align		4
.L_8:
        /*0028*/ 	.word	index@(triton_poi_fused__native_batch_norm_legit_no_training__prelu_kernel_cat_20)
        /*002c*/ 	.word	0x00000000
.L_9:


//--------------------- .nv.info.triton_poi_fused__native_batch_norm_legit_no_training__prelu_kernel_cat_20 --------------------------
	.section	.nv.info.triton_poi_fused__native_batch_norm_legit_no_training__prelu_kernel_cat_20,"",@"SHT_CUDA_INFO"
	.sectionflags	@""
	.align	4


	//----- nvinfo : EIATTR_CUDA_API_VERSION
	.align		4
        /*0000*/ 	.byte	0x04, 0x37
        /*0002*/ 	.short	(.L_11 - .L_10)
.L_10:
        /*0004*/ 	.word	0x0000007c


	//----- nvinfo : EIATTR_KPARAM_INFO
	.align		4
.L_11:
        /*0008*/ 	.byte	0x04, 0x17
        /*000a*/ 	.short	(.L_13 - .L_12)
.L_12:
        /*000c*/ 	.word	0x00000000
        /*0010*/ 	.short	0x000b
        /*0012*/ 	.short	0x0058
        /*0014*/ 	.byte	0x00, 0xf0, 0x11, 0x00


	//----- nvinfo : EIATTR_KPARAM_INFO
	.align		4
.L_13:
        /*0018*/ 	.byte	0x04, 0x17
        /*001a*/ 	.short	(.L_15 - .L_14)
.L_14:
        /*001c*/ 	.word	0x00000000
        /*0020*/ 	.short	0x000a
        /*0022*/ 	.short	0x0050
        /*0024*/ 	.byte	0x00, 0xf4, 0x21, 0x00


	//----- nvinfo : EIATTR_KPARAM_INFO
	.align		4
.L_15:
        /*0028*/ 	.byte	0x04, 0x17
        /*002a*/ 	.short	(.L_17 - .L_16)
.L_16:
        /*002c*/ 	.word	0x00000000
        /*0030*/ 	.short	0x0009
        /*0032*/ 	.short	0x0048
        /*0034*/ 	.byte	0x00, 0xf4, 0x21, 0x00


	//----- nvinfo : EIATTR_KPARAM_INFO
	.align		4
.L_17:
        /*0038*/ 	.byte	0x04, 0x17
        /*003a*/ 	.short	(.L_19 - .L_18)
.L_18:
        /*003c*/ 	.word	0x00000000
        /*0040*/ 	.short	0x0008
        /*0042*/ 	.short	0x0040
        /*0044*/ 	.byte	0x00, 0xf4, 0x21, 0x00


	//----- nvinfo : EIATTR_KPARAM_INFO
	.align		4
.L_19:
        /*0048*/ 	.byte	0x04, 0x17
        /*004a*/ 	.short	(.L_21 - .L_20)
.L_20:
        /*004c*/ 	.word	0x00000000
        /*0050*/ 	.short	0x0007
        /*0052*/ 	.short	0x0038
        /*0054*/ 	.byte	0x00, 0xf4, 0x21, 0x00


	//----- nvinfo : EIATTR_KPARAM_INFO
	.align		4
.L_21:
        /*0058*/ 	.byte	0x04, 0x17
        /*005a*/ 	.short	(.L_23 - .L_22)
.L_22:
        /*005c*/ 	.word	0x00000000
        /*0060*/ 	.short	0x0006
        /*0062*/ 	.short	0x0030
        /*0064*/ 	.byte	0x00, 0xf4, 0x21, 0x00


	//----- nvinfo : EIATTR_KPARAM_INFO
	.align		4
.L_23:
        /*0068*/ 	.byte	0x04, 0x17
        /*006a*/ 	.short	(.L_25 - .L_24)
.L_24:
        /*006c*/ 	.word	0x00000000
        /*0070*/ 	.short	0x0005
        /*0072*/ 	.short	0x0028
        /*0074*/ 	.byte	0x00, 0xf4, 0x21, 0x00


	//----- nvinfo : EIATTR_KPARAM_INFO
	.align		4
.L_25:
        /*0078*/ 	.byte	0x04, 0x17
        /*007a*/ 	.short	(.L_27 - .L_26)
.L_26:
        /*007c*/ 	.word	0x00000000
        /*0080*/ 	.short	0x0004
        /*0082*/ 	.short	0x0020
        /*0084*/ 	.byte	0x00, 0xf4, 0x21, 0x00


	//----- nvinfo : EIATTR_KPARAM_INFO
	.align		4
.L_27:
        /*0088*/ 	.byte	0x04, 0x17
        /*008a*/ 	.short	(.L_29 - .L_28)
.L_28:
        /*008c*/ 	.word	0x00000000
        /*0090*/ 	.short	0x0003
        /*0092*/ 	.short	0x0018
        /*0094*/ 	.byte	0x00, 0xf4, 0x21, 0x00


	//----- nvinfo : EIATTR_KPARAM_INFO
	.align		4
.L_29:
        /*0098*/ 	.byte	0x04, 0x17
        /*009a*/ 	.short	(.L_31 - .L_30)
.L_30:
        /*009c*/ 	.word	0x00000000
        /*00a0*/ 	.short	0x0002
        /*00a2*/ 	.short	0x0010
        /*00a4*/ 	.byte	0x00, 0xf4, 0x21, 0x00


	//----- nvinfo : EIATTR_KPARAM_INFO
	.align		4
.L_31:
        /*00a8*/ 	.byte	0x04, 0x17
        /*00aa*/ 	.short	(.L_33 - .L_32)
.L_32:
        /*00ac*/ 	.word	0x00000000
        /*00b0*/ 	.short	0x0001
        /*00b2*/ 	.short	0x0008
        /*00b4*/ 	.byte	0x00, 0xf4, 0x21, 0x00


	//----- nvinfo : EIATTR_KPARAM_INFO
	.align		4
.L_33:
        /*00b8*/ 	.byte	0x04, 0x17
        /*00ba*/ 	.short	(.L_35 - .L_34)
.L_34:
        /*00bc*/ 	.word	0x00000000
        /*00c0*/ 	.short	0x0000
        /*00c2*/ 	.short	0x0000
        /*00c4*/ 	.byte	0x00, 0xf4, 0x21, 0x00


	//----- nvinfo : EIATTR_SPARSE_MMA_MASK
	.align		4
.L_35:
        /*00c8*/ 	.byte	0x03, 0x50
        /*00ca*/ 	.short	0x0000


	//----- nvinfo : EIATTR_MAXREG_COUNT
	.align		4
        /*00cc*/ 	.byte	0x03, 0x1b
        /*00ce*/ 	.short	0x00ff


	//----- nvinfo : EIATTR_EXIT_INSTR_OFFSETS
	.align		4
        /*00d0*/ 	.byte	0x04, 0x1c
        /*00d2*/ 	.short	(.L_37 - .L_36)


	//   ....[0]....
.L_36:
        /*00d4*/ 	.word	0x00000910


	//----- nvinfo : EIATTR_REQNTID
	.align		4
.L_37:
        /*00d8*/ 	.byte	0x04, 0x10
        /*00da*/ 	.short	(.L_39 - .L_38)
.L_38:
        /*00dc*/ 	.word	0x00000080
        /*00e0*/ 	.word	0x00000001
        /*00e4*/ 	.word	0x00000001


	//----- nvinfo : EIATTR_CBANK_PARAM_SIZE
	.align		4
.L_39:
        /*00e8*/ 	.byte	0x03, 0x19
        /*00ea*/ 	.short	0x005c


	//----- nvinfo : EIATTR_PARAM_CBANK
	.align		4
        /*00ec*/ 	.byte	0x04, 0x0a
        /*00ee*/ 	.short	(.L_41 - .L_40)
	.align		4
.L_40:
        /*00f0*/ 	.word	index@(.nv.constant0.triton_poi_fused__native_batch_norm_legit_no_training__prelu_kernel_cat_20)
        /*00f4*/ 	.short	0x0210
        /*00f6*/ 	.short	0x005c


	//----- nvinfo : EIATTR_SW_WAR
	.align		4
.L_41:
        /*00f8*/ 	.byte	0x04, 0x36
        /*00fa*/ 	.short	(.L_43 - .L_42)
.L_42:
        /*00fc*/ 	.word	0x00000008
.L_43:


//--------------------- .nv.callgraph             --------------------------
	.section	.nv.callgraph,"",@"SHT_CUDA_CALLGRAPH"
	.align	4
	.sectionentsize	8
	.align		4
        /*0000*/ 	.word	0x00000000
	.align		4
        /*0004*/ 	.word	0xffffffff
	.align		4
        /*0008*/ 	.word	0x00000000
	.align		4
        /*000c*/ 	.word	0xfffffffe
	.align		4
        /*0010*/ 	.word	0x00000000
	.align		4
        /*0014*/ 	.word	0xfffffffd
	.align		4
        /*0018*/ 	.word	0x00000000
	.align		4
        /*001c*/ 	.word	0xfffffffc


//--------------------- .nv.constant4             --------------------------
	.section	.nv.constant4,"a",@progbits
	.align	8
	.align		8
.nv.constant4:
        /*0000*/ 	.dword	_$_str
	.align		8
        /*0008*/ 	.dword	_$_str_$_2


//--------------------- .text.triton_poi_fused__native_batch_norm_legit_no_training__prelu_kernel_cat_20 --------------------------
	.section	.text.triton_poi_fused__native_batch_norm_legit_no_training__prelu_kernel_cat_20,"ax",@progbits
	.align	128
        .global         triton_poi_fused__native_batch_norm_legit_no_training__prelu_kernel_cat_20
        .type           triton_poi_fused__native_batch_norm_legit_no_training__prelu_kernel_cat_20,@function
        .size           triton_poi_fused__native_batch_norm_legit_no_training__prelu_kernel_cat_20,(.L_x_1 - triton_poi_fused__native_batch_norm_legit_no_training__prelu_kernel_cat_20)
        .other          triton_poi_fused__native_batch_norm_legit_no_training__prelu_kernel_cat_20,@"STO_CUDA_ENTRY STV_DEFAULT"
triton_poi_fused__native_batch_norm_legit_no_training__prelu_kernel_cat_20:
.text.triton_poi_fused__native_batch_norm_legit_no_training__prelu_kernel_cat_20:
[----:B------:R-:W-:Y:S01]  /*0000*/  LDC R1, c[0x0][0x28] ;  /* 0x00000a00ff017b82 */ /* 0x000fe20000000800 */
[----:B------:R-:W1:Y:S07]  /*0010*/  S2R R0, SR_TID.X ;  /* 0x0000000000007919 */ /* 0x000e6e0000002100 */
[----:B------:R-:W2:Y:S01]  /*0020*/  LDC.64 R24, c[0x0][0x248] ;  /* 0x00009200ff187b82 */ /* 0x000ea20000000a00 */
[----:B------:R-:W-:Y:S01]  /*0030*/  ULDC.64 UR6, c[0x0][0x220] ;  /* 0x0000880000067ab9 */ /* 0x000fe20000000a00 */
[----:B------:R-:W-:Y:S01]  /*0040*/  ULDC.64 UR4, c[0x0][0x208] ;  /* 0x0000820000047ab9 */ /* 0x000fe20000000a00 */
[----:B------:R-:W3:Y:S01]  /*0050*/  S2R R3, SR_CTAID.X ;  /* 0x0000000000037919 */ /* 0x000ee20000002500 */
[----:B------:R-:W-:Y:S01]  /*0060*/  ULDC.64 UR10, c[0x0][0x230] ;  /* 0x00008c00000a7ab9 */ /* 0x000fe20000000a00 */
[----:B------:R-:W-:Y:S01]  /*0070*/  ULDC.64 UR8, c[0x0][0x228] ;  /* 0x00008a0000087ab9 */ /* 0x000fe20000000a00 */
[----:B-1----:R-:W-:-:S05]  /*0080*/  IMAD.SHL.U32 R0, R0, 0x2, RZ ;  /* 0x0000000200007824 */ /* 0x002fca00078e00ff */
[----:B------:R-:W-:-:S05]  /*0090*/  LOP3.LUT R0, R0, 0xfe, RZ, 0xc0, !PT ;  /* 0x000000fe00007812 */ /* 0x000fca00078ec0ff */
[----:B---3--:R-:W-:Y:S02]  /*00a0*/  IMAD R4, R3, 0x100, R0 ;  /* 0x0000010003047824 */ /* 0x008fe400078e0200 */
[----:B------:R-:W1:Y:S03]  /*00b0*/  LDC.64 R2, c[0x0][0x238] ;  /* 0x00008e00ff027b82 */ /* 0x000e660000000a00 */
[----:B------:R-:W-:-:S04]  /*00c0*/  SHF.R.S32.HI R5, RZ, 0x1f, R4 ;  /* 0x0000001fff057819 */ /* 0x000fc80000011404 */
[CC--:B------:R-:W-:Y:S02]  /*00d0*/  LEA.HI R0, R5.reuse, R4.reuse, RZ, 0x4 ;  /* 0x0000000405007211 */ /* 0x0c0fe400078f20ff */
[----:B------:R-:W-:Y:S02]  /*00e0*/  LEA.HI R8, R5, R4, RZ, 0xb ;  /* 0x0000000405087211 */ /* 0x000fe400078f58ff */
[--C-:B------:R-:W-:Y:S02]  /*00f0*/  SHF.R.S32.HI R19, RZ, 0x4, R0.reuse ;  /* 0x00000004ff137819 */ /* 0x100fe40000011400 */
[----:B------:R-:W-:Y:S02]  /*0100*/  SHF.R.S32.HI R6, RZ, 0x1f, R0 ;  /* 0x0000001fff067819 */ /* 0x000fe40000011400 */
[----:B------:R-:W-:Y:S02]  /*0110*/  LOP3.LUT R9, R0, 0xfffffff0, RZ, 0xc0, !PT ;  /* 0xfffffff000097812 */ /* 0x000fe400078ec0ff */
[----:B------:R-:W-:-:S02]  /*0120*/  LEA.HI R5, R6, R19, RZ, 0x7 ;  /* 0x0000001306057211 */ /* 0x000fc400078f38ff */
[----:B------:R-:W3:Y:S01]  /*0130*/  LDC.64 R6, c[0x0][0x240] ;  /* 0x00009000ff067b82 */ /* 0x000ee20000000a00 */
[----:B------:R-:W-:Y:S01]  /*0140*/  LOP3.LUT R11, R8, 0xfffff800, RZ, 0xc0, !PT ;  /* 0xfffff800080b7812 */ /* 0x000fe200078ec0ff */
[C---:B------:R-:W-:Y:S01]  /*0150*/  IMAD.IADD R9, R4.reuse, 0x1, -R9 ;  /* 0x0000000104097824 */ /* 0x040fe200078e0a09 */
[----:B------:R-:W-:Y:S02]  /*0160*/  LOP3.LUT R0, R5, 0xffffff80, RZ, 0xc0, !PT ;  /* 0xffffff8005007812 */ /* 0x000fe400078ec0ff */
[----:B------:R-:W-:Y:S01]  /*0170*/  SHF.R.S32.HI R8, RZ, 0xb, R8 ;  /* 0x0000000bff087819 */ /* 0x000fe20000011408 */
[----:B------:R-:W-:Y:S02]  /*0180*/  IMAD.IADD R11, R4, 0x1, -R11 ;  /* 0x00000001040b7824 */ /* 0x000fe400078e0a0b */
[----:B------:R-:W-:Y:S02]  /*0190*/  IMAD.IADD R19, R19, 0x1, -R0 ;  /* 0x0000000113137824 */ /* 0x000fe400078e0a00 */
[----:B------:R-:W-:-:S02]  /*01a0*/  IMAD R9, R8, 0x200, R9 ;  /* 0x0000020008097824 */ /* 0x000fc400078e0209 */
[C---:B------:R-:W-:Y:S02]  /*01b0*/  IMAD.SHL.U32 R0, R19.reuse, 0x10, RZ ;  /* 0x0000001013007824 */ /* 0x040fe400078e00ff */
[----:B------:R-:W-:Y:S01]  /*01c0*/  IMAD R27, R8, 0x200, R11 ;  /* 0x00000200081b7824 */ /* 0x000fe200078e020b */
[----:B------:R-:W-:Y:S01]  /*01d0*/  SHF.R.S32.HI R5, RZ, 0x1f, R9 ;  /* 0x0000001fff057819 */ /* 0x000fe20000011409 */
[C---:B-1----:R-:W-:Y:S01]  /*01e0*/  IMAD.WIDE R2, R19.reuse, 0x4, R2 ;  /* 0x0000000413027825 */ /* 0x042fe200078e0202 */
[----:B------:R-:W-:Y:S02]  /*01f0*/  IADD3 R9, P2, R0, R9, RZ ;  /* 0x0000000900097210 */ /* 0x000fe40007f5e0ff */
[----:B------:R-:W-:Y:S02]  /*0200*/  LOP3.LUT R8, R19, 0xffffffe0, RZ, 0xc0, !PT ;  /* 0xffffffe013087812 */ /* 0x000fe400078ec0ff */
[----:B------:R-:W-:Y:S01]  /*0210*/  LEA.HI.X.SX32 R0, R0, R5, 0x1, P2 ;  /* 0x0000000500007211 */ /* 0x000fe200010f0eff */
[----:B------:R-:W-:Y:S01]  /*0220*/  IMAD.SHL.U32 R18, R9, 0x4, RZ ;  /* 0x0000000409127824 */ /* 0x000fe200078e00ff */
[----:B------:R-:W-:-:S02]  /*0230*/  ISETP.NE.AND P0, PT, R8, 0x20, PT ;  /* 0x000000200800780c */ /* 0x000fc40003f05270 */
[----:B------:R-:W-:Y:S02]  /*0240*/  CS2R R12, SRZ ;  /* 0x00000000000c7805 */ /* 0x000fe4000001ff00 */
[----:B------:R-:W-:Y:S02]  /*0250*/  ISETP.NE.AND P1, PT, R8, 0x40, PT ;  /* 0x000000400800780c */ /* 0x000fe40003f25270 */
[----:B------:R-:W-:Y:S02]  /*0260*/  CS2R R22, SRZ ;  /* 0x0000000000167805 */ /* 0x000fe4000001ff00 */
[----:B------:R-:W-:Y:S01]  /*0270*/  SHF.L.U64.HI R0, R9, 0x2, R0 ;  /* 0x0000000209007819 */ /* 0x000fe20000010200 */
[C---:B---3--:R-:W-:Y:S01]  /*0280*/  IMAD.WIDE R8, R19.reuse, 0x4, R6 ;  /* 0x0000000413087825 */ /* 0x048fe200078e0206 */
[C---:B------:R-:W-:Y:S01]  /*0290*/  ISETP.GT.AND P2, PT, R19.reuse, 0x5f, PT ;  /* 0x0000005f1300780c */ /* 0x040fe20003f44270 */
[----:B------:R-:W3:Y:S01]  /*02a0*/  LDG.E.EL R2, desc[UR4][R2.64] ;  /* 0x0000000402027981 */ /* 0x000ee2000c2e1900 */
[----:B------:R-:W-:Y:S01]  /*02b0*/  IADD3 R6, P3, R18, UR6, RZ ;  /* 0x0000000612067c10 */ /* 0x000fe2000ff7e0ff */
[----:B--2---:R-:W-:Y:S01]  /*02c0*/  IMAD.WIDE R24, R19, 0x4, R24 ;  /* 0x0000000413187825 */ /* 0x004fe200078e0218 */
[----:B------:R-:W-:Y:S01]  /*02d0*/  IADD3 R28, P5, R18, UR10, RZ ;  /* 0x0000000a121c7c10 */ /* 0x000fe2000ffbe0ff */
[----:B------:R1:W2:Y:S01]  /*02e0*/  LDG.E.EL R5, desc[UR4][R8.64] ;  /* 0x0000000408057981 */ /* 0x0002a2000c2e1900 */
[----:B------:R-:W-:-:S02]  /*02f0*/  IADD3.X R7, R0, UR7, RZ, P3, !PT ;  /* 0x0000000700077c10 */ /* 0x000fc40009ffe4ff */
[----:B------:R-:W-:Y:S02]  /*0300*/  CS2R R14, SRZ ;  /* 0x00000000000e7805 */ /* 0x000fe4000001ff00 */
[----:B------:R-:W-:Y:S02]  /*0310*/  IADD3 R20, P4, R18, UR8, RZ ;  /* 0x0000000812147c10 */ /* 0x000fe4000ff9e0ff */
[----:B------:R-:W-:Y:S01]  /*0320*/  CS2R R16, SRZ ;  /* 0x0000000000107805 */ /* 0x000fe2000001ff00 */
[----:B------:R4:W5:Y:S01]  /*0330*/  LDG.E.EL R3, desc[UR4][R24.64] ;  /* 0x0000000418037981 */ /* 0x000962000c2e1900 */
[----:B------:R-:W-:Y:S02]  /*0340*/  IADD3.X R29, R0, UR11, RZ, P5, !PT ;  /* 0x0000000b001d7c10 */ /* 0x000fe4000affe4ff */
[----:B------:R-:W-:Y:S01]  /*0350*/  CS2R R10, SRZ ;  /* 0x00000000000a7805 */ /* 0x000fe2000001ff00 */
[----:B------:R-:W-:Y:S01]  /*0360*/  ULDC.64 UR6, c[0x0][0x218] ;  /* 0x0000860000067ab9 */ /* 0x000fe20000000a00 */
[----:B-1----:R-:W-:Y:S01]  /*0370*/  CS2R R8, SRZ ;  /* 0x0000000000087805 */ /* 0x002fe2000001ff00 */
[----:B------:R-:W2:Y:S04]  /*0380*/  @!P0 LDG.E.64 R12, desc[UR4][R6.64+-0x800] ;  /* 0xfff80004060c8981 */ /* 0x000ea8000c1e1b00 */
[----:B------:R-:W2:Y:S01]  /*0390*/  @P2 LDG.E.64 R22, desc[UR4][R6.64+-0x1800] ;  /* 0xffe8000406162981 */ /* 0x000ea2000c1e1b00 */
[----:B----4-:R-:W1:Y:S03]  /*03a0*/  LDC.64 R24, c[0x0][0x258] ;  /* 0x00009600ff187b82 */ /* 0x010e660000000a00 */
[----:B------:R4:W2:Y:S01]  /*03b0*/  @!P1 LDG.E.64 R8, desc[UR4][R6.64+-0x1000] ;  /* 0xfff0000406089981 */ /* 0x0008a2000c1e1b00 */
[----:B------:R-:W-:-:S03]  /*03c0*/  IADD3.X R21, R0, UR9, RZ, P4, !PT ;  /* 0x0000000900157c10 */ /* 0x000fc6000a7fe4ff */
[----:B------:R4:W3:Y:S04]  /*03d0*/  @P2 LDG.E.64 R14, desc[UR4][R28.64+-0x1800] ;  /* 0xffe800041c0e2981 */ /* 0x0008e8000c1e1b00 */
[----:B------:R-:W3:Y:S01]  /*03e0*/  @!P1 LDG.E.64 R16, desc[UR4][R20.64+-0x1000] ;  /* 0xfff0000414109981 */ /* 0x000ee2000c1e1b00 */
[----:B----4-:R-:W4:Y:S03]  /*03f0*/  LDC.64 R6, c[0x0][0x250] ;  /* 0x00009400ff067b82 */ /* 0x010f260000000a00 */
[----:B------:R1:W3:Y:S01]  /*0400*/  @P2 LDG.E.64 R10, desc[UR4][R20.64+-0x1800] ;  /* 0xffe80004140a2981 */ /* 0x0002e2000c1e1b00 */
[----:B0-----:R-:W-:-:S04]  /*0410*/  IADD3 R28, P3, R18, UR6, RZ ;  /* 0x00000006121c7c10 */ /* 0x001fc8000ff7e0ff */
[----:B------:R-:W-:Y:S02]  /*0420*/  IADD3.X R29, R0, UR7, RZ, P3, !PT ;  /* 0x00000007001d7c10 */ /* 0x000fe40009ffe4ff */
[----:B-1----:R-:W-:Y:S02]  /*0430*/  CS2R R20, SRZ ;  /* 0x0000000000147805 */ /* 0x002fe4000001ff00 */
[C---:B------:R-:W-:Y:S01]  /*0440*/  ISETP.GE.AND P4, PT, R19.reuse, 0x20, PT ;  /* 0x000000201300780c */ /* 0x040fe20003f86270 */
[----:B------:R-:W-:-:S03]  /*0450*/  IMAD.WIDE R24, R19, 0x4, R24 ;  /* 0x0000000413187825 */ /* 0x000fc600078e0218 */
[----:B------:R-:W3:Y:S01]  /*0460*/  @!P1 LDG.E.64 R20, desc[UR4][R28.64+-0x1000] ;  /* 0xfff000041c149981 */ /* 0x000ee2000c1e1b00 */
[----:B----4-:R-:W-:Y:S01]  /*0470*/  IMAD.WIDE R6, R19, 0x4, R6 ;  /* 0x0000000413067825 */ /* 0x010fe200078e0206 */
[----:B------:R-:W-:-:S04]  /*0480*/  CS2R R18, SRZ ;  /* 0x0000000000127805 */ /* 0x000fc8000001ff00 */
[----:B------:R0:W5:Y:S04]  /*0490*/  LDG.E.EL R0, desc[UR4][R6.64] ;  /* 0x0000000406007981 */ /* 0x000168000c2e1900 */
[----:B------:R-:W4:Y:S01]  /*04a0*/  @P2 LDG.E.64 R18, desc[UR4][R28.64+-0x1800] ;  /* 0xffe800041c122981 */ /* 0x000f22000c1e1b00 */
[----:B0-----:R-:W-:-:S06]  /*04b0*/  CS2R R6, SRZ ;  /* 0x0000000000067805 */ /* 0x001fcc000001ff00 */
[----:B------:R-:W5:Y:S01]  /*04c0*/  @!P0 LDG.E.64 R6, desc[UR4][R28.64+-0x800] ;  /* 0xfff800041c068981 */ /* 0x000f62000c1e1b00 */
[----:B--2---:R-:W-:-:S03]  /*04d0*/  SEL R26, R9, RZ, !P1 ;  /* 0x000000ff091a7207 */ /* 0x004fc60004800000 */
[----:B------:R0:W2:Y:S02]  /*04e0*/  LDG.E.EL R9, desc[UR4][R24.64] ;  /* 0x0000000418097981 */ /* 0x0000a4000c2e1900 */
[----:B0-----:R-:W0:Y:S01]  /*04f0*/  LDC.64 R24, c[0x0][0x218] ;  /* 0x00008600ff187b82 */ /* 0x001e220000000a00 */
[----:B---3--:R-:W-:-:S05]  /*0500*/  SEL R21, R21, RZ, !P1 ;  /* 0x000000ff15157207 */ /* 0x008fca0004800000 */
[----:B------:R-:W-:Y:S01]  /*0510*/  FADD R21, R26, R21 ;  /* 0x000000151a157221 */ /* 0x000fe20000000000 */
[----:B------:R-:W-:Y:S02]  /*0520*/  SEL R26, R23, RZ, P2 ;  /* 0x000000ff171a7207 */ /* 0x000fe40001000000 */
[----:B----4-:R-:W-:-:S05]  /*0530*/  SEL R19, R19, RZ, P2 ;  /* 0x000000ff13137207 */ /* 0x010fca0001000000 */
[----:B------:R-:W-:Y:S01]  /*0540*/  FADD R19, R26, R19 ;  /* 0x000000131a137221 */ /* 0x000fe20000000000 */
[----:B0-----:R-:W-:Y:S01]  /*0550*/  IMAD.WIDE R26, R27, 0x4, R24 ;  /* 0x000000041b1a7825 */ /* 0x001fe200078e0218 */
[----:B------:R-:W-:-:S06]  /*0560*/  CS2R R24, SRZ ;  /* 0x0000000000187805 */ /* 0x000fcc000001ff00 */
[----:B------:R-:W3:Y:S01]  /*0570*/  @!P4 LDG.E.64 R24, desc[UR4][R26.64] ;  /* 0x000000041a18c981 */ /* 0x000ee2000c1e1b00 */
[----:B------:R-:W-:-:S06]  /*0580*/  FADD R5, R5, 9.9999997473787516356e-06 ;  /* 0x3727c5ac05057421 */ /* 0x000fcc0000000000 */
[----:B------:R-:W0:Y:S01]  /*0590*/  MUFU.SQRT R5, R5 ;  /* 0x0000000500057308 */ /* 0x000e220000002000 */
[----:B------:R-:W-:Y:S02]  /*05a0*/  SEL R8, R8, RZ, !P1 ;  /* 0x000000ff08087207 */ /* 0x000fe40004800000 */
[----:B------:R-:W-:Y:S02]  /*05b0*/  SEL R23, R20, RZ, !P1 ;  /* 0x000000ff14177207 */ /* 0x000fe40004800000 */
[----:B------:R-:W-:Y:S02]  /*05c0*/  SEL R29, R22, RZ, P2 ;  /* 0x000000ff161d7207 */ /* 0x000fe40001000000 */
[C---:B0-----:R-:W-:Y:S02]  /*05d0*/  FSETP.GT.AND P3, PT, R5.reuse, 8.50705917302346158658e+37, PT ;  /* 0x7e8000000500780b */ /* 0x041fe40003f64000 */
[----:B------:R-:W-:Y:S02]  /*05e0*/  FSETP.GEU.AND P5, PT, R5, 1.175494350822287508e-38, PT ;  /* 0x008000000500780b */ /* 0x000fe40003fae000 */
[----:B------:R-:W-:Y:S01]  /*05f0*/  SEL R18, R18, RZ, P2 ;  /* 0x000000ff12127207 */ /* 0x000fe20001000000 */
[----:B------:R-:W-:Y:S01]  /*0600*/  FADD R8, R8, R23 ;  /* 0x0000001708087221 */ /* 0x000fe20000000000 */
[----:B------:R-:W-:-:S02]  /*0610*/  SEL R23, R10, RZ, P2 ;  /* 0x000000ff0a177207 */ /* 0x000fc40001000000 */
[----:B------:R-:W-:Y:S01]  /*0620*/  SEL R20, R11, RZ, P2 ;  /* 0x000000ff0b147207 */ /* 0x000fe20001000000 */
[----:B------:R-:W-:Y:S01]  /*0630*/  FADD R18, R29, R18 ;  /* 0x000000121d127221 */ /* 0x000fe20000000000 */
[----:B------:R-:W-:-:S03]  /*0640*/  SEL R11, R16, RZ, !P1 ;  /* 0x000000ff100b7207 */ /* 0x000fc60004800000 */
[----:B------:R-:W-:Y:S01]  /*0650*/  @P3 FMUL R5, R5, 0.25 ;  /* 0x3e80000005053820 */ /* 0x000fe20000400000 */
[----:B------:R-:W-:Y:S01]  /*0660*/  SEL R16, R15, RZ, P2 ;  /* 0x000000ff0f107207 */ /* 0x000fe20001000000 */
[----:B------:R-:W-:Y:S01]  /*0670*/  FADD R18, R23, R18 ;  /* 0x0000001217127221 */ /* 0x000fe20000000000 */
[----:B------:R-:W-:Y:S01]  /*0680*/  SEL R10, R17, RZ, !P1 ;  /* 0x000000ff110a7207 */ /* 0x000fe20004800000 */
[----:B------:R-:W-:Y:S01]  /*0690*/  @!P5 FMUL R5, R5, 16777216 ;  /* 0x4b8000000505d820 */ /* 0x000fe20000400000 */
[----:B------:R-:W-:Y:S01]  /*06a0*/  SEL R15, R14, RZ, P2 ;  /* 0x000000ff0e0f7207 */ /* 0x000fe20001000000 */
[----:B------:R-:W-:Y:S01]  /*06b0*/  FADD R19, R20, R19 ;  /* 0x0000001314137221 */ /* 0x000fe20000000000 */
[----:B-----5:R-:W-:Y:S01]  /*06c0*/  SEL R14, R7, RZ, !P0 ;  /* 0x000000ff070e7207 */ /* 0x020fe20004000000 */
[----:B------:R-:W-:Y:S01]  /*06d0*/  FADD R21, R10, R21 ;  /* 0x000000150a157221 */ /* 0x000fe20000000000 */
[----:B------:R-:W-:Y:S01]  /*06e0*/  SEL R12, R12, RZ, !P0 ;  /* 0x000000ff0c0c7207 */ /* 0x000fe20004000000 */
[----:B------:R-:W-:Y:S01]  /*06f0*/  FADD R18, R15, R18 ;  /* 0x000000120f127221 */ /* 0x000fe20000000000 */
[----:B------:R-:W0:Y:S01]  /*0700*/  MUFU.RCP R5, R5 ;  /* 0x0000000500057308 */ /* 0x000e220000001000 */
[----:B------:R-:W-:Y:S01]  /*0710*/  FADD R19, R16, R19 ;  /* 0x0000001310137221 */ /* 0x000fe20000000000 */
[----:B------:R-:W-:Y:S01]  /*0720*/  IMAD.MOV.U32 R10, RZ, RZ, 0x3e800000 ;  /* 0x3e800000ff0a7424 */ /* 0x000fe200078e00ff */
[----:B------:R-:W-:-:S02]  /*0730*/  SEL R7, R6, RZ, !P0 ;  /* 0x000000ff06077207 */ /* 0x000fc40004000000 */
[----:B------:R-:W-:Y:S01]  /*0740*/  SEL R13, R13, RZ, !P0 ;  /* 0x000000ff0d0d7207 */ /* 0x000fe20004000000 */
[----:B------:R-:W-:Y:S01]  /*0750*/  FADD R8, R11, R8 ;  /* 0x000000080b087221 */ /* 0x000fe20000000000 */
[----:B------:R-:W-:Y:S01]  /*0760*/  @P1 FSEL R8, R18, RZ, P2 ;  /* 0x000000ff12081208 */ /* 0x000fe20001000000 */
[----:B------:R-:W-:Y:S01]  /*0770*/  @!P0 FADD R8, R12, R7 ;  /* 0x000000070c088221 */ /* 0x000fe20000000000 */
[----:B------:R-:W-:Y:S01]  /*0780*/  @P1 FSEL R21, R19, RZ, P2 ;  /* 0x000000ff13151208 */ /* 0x000fe20001000000 */
[----:B------:R-:W-:Y:S01]  /*0790*/  @!P0 FADD R21, R13, R14 ;  /* 0x0000000e0d158221 */ /* 0x000fe20000000000 */
[----:B------:R-:W-:-:S05]  /*07a0*/  FSEL R10, R10, 1, P3 ;  /* 0x3f8000000a0a7808 */ /* 0x000fca0001800000 */
[----:B------:R-:W-:Y:S01]  /*07b0*/  @!P5 FMUL R10, R10, 16777216 ;  /* 0x4b8000000a0ad820 */ /* 0x000fe20000400000 */
[----:B---3--:R-:W-:Y:S02]  /*07c0*/  SEL R7, R24, RZ, !P4 ;  /* 0x000000ff18077207 */ /* 0x008fe40006000000 */
[----:B------:R-:W-:Y:S02]  /*07d0*/  SEL R12, R25, RZ, !P4 ;  /* 0x000000ff190c7207 */ /* 0x000fe40006000000 */
[----:B------:R-:W-:Y:S02]  /*07e0*/  FSEL R6, R7, R8, !P4 ;  /* 0x0000000807067208 */ /* 0x000fe40006000000 */
[----:B------:R-:W-:Y:S01]  /*07f0*/  FSEL R7, R12, R21, !P4 ;  /* 0x000000150c077208 */ /* 0x000fe20006000000 */
[----:B0-----:R-:W-:Y:S01]  /*0800*/  FMUL R8, R5, R10 ;  /* 0x0000000a05087220 */ /* 0x001fe20000400000 */
[----:B------:R-:W0:Y:S01]  /*0810*/  LDC.64 R12, c[0x0][0x260] ;  /* 0x00009800ff0c7b82 */ /* 0x000e220000000a00 */
[----:B------:R-:W-:-:S02]  /*0820*/  FADD R5, -R2, R6 ;  /* 0x0000000602057221 */ /* 0x000fc40000000100 */
[----:B------:R-:W-:Y:S02]  /*0830*/  FADD R2, -R2, R7 ;  /* 0x0000000702027221 */ /* 0x000fe40000000100 */
[----:B------:R-:W-:-:S03]  /*0840*/  FMUL R5, R5, R8 ;  /* 0x0000000805057220 */ /* 0x000fc60000400000 */
[----:B------:R-:W1:Y:S01]  /*0850*/  LDC.64 R10, c[0x0][0x210] ;  /* 0x00008400ff0a7b82 */ /* 0x000e620000000a00 */
[----:B------:R-:W-:Y:S01]  /*0860*/  FMUL R15, R2, R8 ;  /* 0x00000008020f7220 */ /* 0x000fe20000400000 */
[----:B------:R-:W-:-:S03]  /*0870*/  FFMA R14, R3, R5, R0 ;  /* 0x00000005030e7223 */ /* 0x000fc60000000000 */
[----:B------:R-:W-:Y:S02]  /*0880*/  FFMA R15, R3, R15, R0 ;  /* 0x0000000f030f7223 */ /* 0x000fe40000000000 */
[----:B------:R-:W-:-:S03]  /*0890*/  FSETP.GT.AND P0, PT, R14, RZ, PT ;  /* 0x000000ff0e00720b */ /* 0x000fc60003f04000 */
[----:B------:R-:W-:Y:S01]  /*08a0*/  FSETP.GT.AND P1, PT, R15, RZ, PT ;  /* 0x000000ff0f00720b */ /* 0x000fe20003f24000 */
[----:B0-----:R-:W-:-:S09]  /*08b0*/  IMAD.WIDE R2, R4, 0x4, R12 ;  /* 0x0000000404027825 */ /* 0x001fd200078e020c */
[----:B--2---:R-:W-:-:S03]  /*08c0*/  @!P0 FMUL R14, R9, R14 ;  /* 0x0000000e090e8220 */ /* 0x004fc60000400000 */
[----:B------:R-:W-:Y:S01]  /*08d0*/  @!P1 FMUL R15, R9, R15 ;  /* 0x0000000f090f9220 */ /* 0x000fe20000400000 */
[----:B-1----:R-:W-:Y:S01]  /*08e0*/  IMAD.WIDE R10, R4, 0x4, R10 ;  /* 0x00000004040a7825 */ /* 0x002fe200078e020a */
[----:B------:R-:W-:Y:S04]  /*08f0*/  STG.E.64 desc[UR4][R2.64], R6 ;  /* 0x0000000602007986 */ /* 0x000fe8000c101b04 */
[----:B------:R-:W-:Y:S01]  /*0900*/  STG.E.64 desc[UR4][R10.64], R14 ;  /* 0x0000000e0a007986 */ /* 0x000fe2000c101b04 */
[----:B------:R-:W-:Y:S05]  /*0910*/  EXIT ;  /* 0x000000000000794d */ /* 0x000fea0003800000 */
.L_x_0:
[----:B------:R-:W-:-:S00]  /*0920*/  BRA `(.L_x_0) ;  /* 0xfffffffc00fc7947 */ /* 0x000fc0000383ffff */
[----:B------:R-:W-:-:S00]  /*0930*/  NOP ;  /* 0x0000000000007918 */ /* 0x000fc00000000000 */
        /* <DEDUP_REMOVED lines=12> */
.L_x_1:


//--------------------- .nv.global.init           --------------------------
	.section	.nv.global.init,"aw",@progbits
.nv.global.init:
	.type		_$_str,@object
	.size		_$_str,(_$_str_$_2 - _$_str)
_$_str:
        /*0000*/ 	.byte	0x5f, 0x5f, 0x43, 0x55, 0x44, 0x41, 0x5f, 0x46, 0x54, 0x5a, 0x00
	.type		_$_str_$_2,@object
	.size		_$_str_$_2,(.L_1 - _$_str_$_2)
_$_str_$_2:
        /*000b*/ 	.byte	0x5f, 0x5f, 0x43, 0x55, 0x44, 0x41, 0x5f, 0x50, 0x52, 0x45, 0x43, 0x5f, 0x53, 0x51, 0x52, 0x54
        /*001b*/ 	.byte	0x00
.L_1:


//--------------------- .nv.constant0.triton_poi_fused__native_batch_norm_legit_no_training__prelu_kernel_cat_20 --------------------------
	.section	.nv.constant0.triton_poi_fused__native_batch_norm_legit_no_training__prelu_kernel_cat_20,"a",@progbits
	.sectionflags	@""
	.align	4
.nv.constant0.triton_poi_fused__native_batch_norm_legit_no_training__prelu_kernel_cat_20:
	.zero		620
